//
// Generated by NVIDIA NVVM Compiler
//
// Compiler Build ID: CL-36424714
// Cuda compilation tools, release 13.0, V13.0.88
// Based on NVVM 20.0.0
//

.version 9.0
.target sm_100
.address_size 64

	// .globl	reluKernel

.visible .entry reluKernel(
	.param .u32 reluKernel_param_0,
	.param .u64 .ptr .align 1 reluKernel_param_1,
	.param .u64 .ptr .align 1 reluKernel_param_2
)
{
	.reg .pred 	%p<2>;
	.reg .b32 	%r<6>;
	.reg .b32 	%f<3>;
	.reg .b64 	%rd<8>;

	ld.param.u32 	%r2, [reluKernel_param_0];
	ld.param.u64 	%rd1, [reluKernel_param_1];
	ld.param.u64 	%rd2, [reluKernel_param_2];
	mov.u32 	%r3, %ntid.x;
	mov.u32 	%r4, %ctaid.x;
	mov.u32 	%r5, %tid.x;
	mad.lo.s32 	%r1, %r3, %r4, %r5;
	setp.ge.s32 	%p1, %r1, %r2;
	@%p1 bra 	$L__BB0_2;
	cvta.to.global.u64 	%rd3, %rd1;
	cvta.to.global.u64 	%rd4, %rd2;
	mul.wide.s32 	%rd5, %r1, 4;
	add.s64 	%rd6, %rd3, %rd5;
	ld.global.f32 	%f1, [%rd6];
	max.f32 	%f2, %f1, 0f00000000;
	add.s64 	%rd7, %rd4, %rd5;
	st.global.f32 	[%rd7], %f2;
$L__BB0_2:
	ret;

}


// ===== COMPILED SASS (sm_100) =====

	.target	sm_100

	.elftype	@"ET_EXEC"


//--------------------- .note.nv.tkinfo           --------------------------
	.section	.note.nv.tkinfo,"",@"SHT_NOTE"
	.sectionflags	@"SHF_NOTE_NV_TKINFO"
	.tkinfo
        /*0018*/ 	.word	0x00000002
        /*0030*/ 	.string	""
        /*0030*/ 	.string	"ptxas"
        /*0030*/ 	.string	"Cuda compilation tools, release 13.0, V13.0.88"
        /*0030*/ 	.string	"Build cuda_13.0.r13.0/compiler.36424714_0"
        /*0030*/ 	.string	"-arch sm_100 -m 64 "



//--------------------- .note.nv.cuinfo           --------------------------
	.section	.note.nv.cuinfo,"",@"SHT_NOTE"
	.sectionflags	@"SHF_NOTE_NV_CUINFO"
        /*0018*/ 	.short	0x0002
        /*001a*/ 	.short	0x0064
        /*001c*/ 	.short	0x0082
	.zero		2


//--------------------- .nv.info                  --------------------------
	.section	.nv.info,"",@"SHT_CUDA_INFO"
	.align	4


	//----- nvinfo : EIATTR_REGCOUNT
	.align		4
        /*0000*/ 	.byte	0x04, 0x2f
        /*0002*/ 	.short	(.L_1 - .L_0)
	.align		4
.L_0:
        /*0004*/ 	.word	index@(reluKernel)
        /*0008*/ 	.word	0x0000000a


	//----- nvinfo : EIATTR_FRAME_SIZE
	.align		4
.L_1:
        /*000c*/ 	.byte	0x04, 0x11
        /*000e*/ 	.short	(.L_3 - .L_2)
	.align		4
.L_2:
        /*0010*/ 	.word	index@(reluKernel)
        /*0014*/ 	.word	0x00000000


	//----- nvinfo : EIATTR_MIN_STACK_SIZE
	.align		4
.L_3:
        /*0018*/ 	.byte	0x04, 0x12
        /*001a*/ 	.short	(.L_5 - .L_4)
	.align		4
.L_4:
        /*001c*/ 	.word	index@(reluKernel)
        /*0020*/ 	.word	0x00000000
.L_5:


//--------------------- .nv.compat                --------------------------
	.section	.nv.compat,"",@"SHT_CUDA_COMPAT_INFO"
	.align	4
        /*0000*/ 	.byte	0x02, 0x09, 0x00, 0x00, 0x02, 0x02, 0x01, 0x00, 0x02, 0x05, 0x05, 0x00, 0x03, 0x07, 0x01, 0x01
        /*0010*/ 	.byte	0x02, 0x03, 0x00, 0x00, 0x02, 0x06, 0x01, 0x00, 0x04, 0x0b, 0x08, 0x00, 0x09, 0x00, 0x00, 0x00
        /*0020*/ 	.byte	0x00, 0x00, 0x00, 0x00


//--------------------- .nv.info.reluKernel       --------------------------
	.section	.nv.info.reluKernel,"",@"SHT_CUDA_INFO"
	.sectionflags	@""
	.align	4


	//----- nvinfo : EIATTR_CUDA_API_VERSION
	.align		4
        /*0000*/ 	.byte	0x04, 0x37
        /*0002*/ 	.short	(.L_7 - .L_6)
.L_6:
        /*0004*/ 	.word	0x00000082


	//----- nvinfo : EIATTR_KPARAM_INFO
	.align		4
.L_7:
        /*0008*/ 	.byte	0x04, 0x17
        /*000a*/ 	.short	(.L_9 - .L_8)
.L_8:
        /*000c*/ 	.word	0x00000000
        /*0010*/ 	.short	0x0002
        /*0012*/ 	.short	0x0010
        /*0014*/ 	.byte	0x00, 0xf5, 0x21, 0x00


	//----- nvinfo : EIATTR_KPARAM_INFO
	.align		4
.L_9:
        /*0018*/ 	.byte	0x04, 0x17
        /*001a*/ 	.short	(.L_11 - .L_10)
.L_10:
        /*001c*/ 	.word	0x00000000
        /*0020*/ 	.short	0x0001
        /*0022*/ 	.short	0x0008
        /*0024*/ 	.byte	0x00, 0xf5, 0x21, 0x00


	//----- nvinfo : EIATTR_KPARAM_INFO
	.align		4
.L_11:
        /*0028*/ 	.byte	0x04, 0x17
        /*002a*/ 	.short	(.L_13 - .L_12)
.L_12:
        /*002c*/ 	.word	0x00000000
        /*0030*/ 	.short	0x0000
        /*0032*/ 	.short	0x0000
        /*0034*/ 	.byte	0x00, 0xf0, 0x11, 0x00


	//----- nvinfo : EIATTR_SPARSE_MMA_MASK
	.align		4
.L_13:
        /*0038*/ 	.byte	0x03, 0x50
        /*003a*/ 	.short	0x0000


	//----- nvinfo : EIATTR_MAXREG_COUNT
	.align		4
        /*003c*/ 	.byte	0x03, 0x1b
        /*003e*/ 	.short	0x00ff


	//----- nvinfo : EIATTR_MERCURY_ISA_VERSION
	.align		4
        /*0040*/ 	.byte	0x03, 0x5f
        /*0042*/ 	.short	0x0101


	//----- nvinfo : EIATTR_VRC_CTA_INIT_COUNT
	.align		4
        /*0044*/ 	.byte	0x02, 0x4a
	.zero		1
	.zero		1


	//----- nvinfo : EIATTR_EXIT_INSTR_OFFSETS
	.align		4
        /*0048*/ 	.byte	0x04, 0x1c
        /*004a*/ 	.short	(.L_15 - .L_14)


	//   ....[0]....
.L_14:
        /*004c*/ 	.word	0x00000070


	//   ....[1]....
        /*0050*/ 	.word	0x00000100


	//----- nvinfo : EIATTR_CBANK_PARAM_SIZE
	.align		4
.L_15:
        /*0054*/ 	.byte	0x03, 0x19
        /*0056*/ 	.short	0x0018


	//----- nvinfo : EIATTR_PARAM_CBANK
	.align		4
        /*0058*/ 	.byte	0x04, 0x0a
        /*005a*/ 	.short	(.L_17 - .L_16)
	.align		4
.L_16:
        /*005c*/ 	.word	index@(.nv.constant0.reluKernel)
        /*0060*/ 	.short	0x0380
        /*0062*/ 	.short	0x0018


	//----- nvinfo : EIATTR_SW_WAR
	.align		4
.L_17:
        /*0064*/ 	.byte	0x04, 0x36
        /*0066*/ 	.short	(.L_19 - .L_18)
.L_18:
        /*0068*/ 	.word	0x00000008
.L_19:


//--------------------- .nv.callgraph             --------------------------
	.section	.nv.callgraph,"",@"SHT_CUDA_CALLGRAPH"
	.align	4
	.sectionentsize	8
	.align		4
        /*0000*/ 	.word	0x00000000
	.align		4
        /*0004*/ 	.word	0xffffffff
	.align		4
        /*0008*/ 	.word	0x00000000
	.align		4
        /*000c*/ 	.word	0xfffffffe
	.align		4
        /*0010*/ 	.word	0x00000000
	.align		4
        /*0014*/ 	.word	0xfffffffd
	.align		4
        /*0018*/ 	.word	0x00000000
	.align		4
        /*001c*/ 	.word	0xfffffffc


//--------------------- .text.reluKernel          --------------------------
	.section	.text.reluKernel,"ax",@progbits
	.align	128
        .global         reluKernel
        .type           reluKernel,@function
        .size           reluKernel,(.L_x_1 - reluKernel)
        .other          reluKernel,@"STO_CUDA_ENTRY STV_DEFAULT"
reluKernel:
.text.reluKernel:
[----:B------:R-:W-:Y:S01]  /*0000*/  LDC R1, c[0x0][0x37c] ;  /* 0x0000df00ff017b82 */ /* 0x000fe20000000800 */
[----:B------:R-:W0:Y:S01]  /*0010*/  S2R R7, SR_CTAID.X ;  /* 0x0000000000077919 */ /* 0x000e220000002500 */
[----:B------:R-:W0:Y:S01]  /*0020*/  LDCU UR4, c[0x0][0x360] ;  /* 0x00006c00ff0477ac */ /* 0x000e220008000800 */
[----:B------:R-:W0:Y:S01]  /*0030*/  S2R R0, SR_TID.X ;  /* 0x0000000000007919 */ /* 0x000e220000002100 */
[----:B------:R-:W1:Y:S01]  /*0040*/  LDCU UR5, c[0x0][0x380] ;  /* 0x00007000ff0577ac */ /* 0x000e620008000800 */
[----:B0-----:R-:W-:-:S05]  /*0050*/  IMAD R7, R7, UR4, R0 ;  /* 0x0000000407077c24 */ /* 0x001fca000f8e0200 */
[----:B-1----:R-:W-:-:S13]  /*0060*/  ISETP.GE.AND P0, PT, R7, UR5, PT ;  /* 0x0000000507007c0c */ /* 0x002fda000bf06270 */
[----:B------:R-:W-:Y:S05]  /*0070*/  @P0 EXIT ;  /* 0x000000000000094d */ /* 0x000fea0003800000 */
[----:B------:R-:W0:Y:S01]  /*0080*/  LDC.64 R2, c[0x0][0x388] ;  /* 0x0000e200ff027b82 */ /* 0x000e220000000a00 */
[----:B------:R-:W1:Y:S07]  /*0090*/  LDCU.64 UR4, c[0x0][0x358] ;  /* 0x00006b00ff0477ac */ /* 0x000e6e0008000a00 */
[----:B------:R-:W2:Y:S01]  /*00a0*/  LDC.64 R4, c[0x0][0x390] ;  /* 0x0000e400ff047b82 */ /* 0x000ea20000000a00 */
[----:B0-----:R-:W-:-:S06]  /*00b0*/  IMAD.WIDE R2, R7, 0x4, R2 ;  /* 0x0000000407027825 */ /* 0x001fcc00078e0202 */
[----:B-1----:R-:W3:Y:S01]  /*00c0*/  LDG.E R2, desc[UR4][R2.64] ;  /* 0x0000000402027981 */ /* 0x002ee2000c1e1900 */
[----:B--2---:R-:W-:Y:S01]  /*00d0*/  IMAD.WIDE R4, R7, 0x4, R4 ;  /* 0x0000000407047825 */ /* 0x004fe200078e0204 */
[----:B---3--:R-:W-:-:S05]  /*00e0*/  FMNMX R7, RZ, R2, !PT ;  /* 0x00000002ff077209 */ /* 0x008fca0007800000 */
[----:B------:R-:W-:Y:S01]  /*00f0*/  STG.E desc[UR4][R4.64], R7 ;  /* 0x0000000704007986 */ /* 0x000fe2000c101904 */
[----:B------:R-:W-:Y:S05]  /*0100*/  EXIT ;  /* 0x000000000000794d */ /* 0x000fea0003800000 */
.L_x_0:
[----:B------:R-:W-:-:S00]  /*0110*/  BRA `(.L_x_0) ;  /* 0xfffffffc00fc7947 */ /* 0x000fc0000383ffff */
[----:B------:R-:W-:-:S00]  /*0120*/  NOP ;  /* 0x0000000000007918 */ /* 0x000fc00000000000 */
        /* <DEDUP_REMOVED lines=13> */
.L_x_1:


//--------------------- .nv.shared.reserved.0     --------------------------
	.section	.nv.shared.reserved.0,"aw",@nobits
	.weak		__nv_reservedSMEM_offset_0_alias
	.size		__nv_reservedSMEM_offset_0_alias, 0, 64
	.other		__nv_reservedSMEM_offset_0_alias,@"STO_CUDA_RESERVED_SHARED STV_DEFAULT"
__nv_reservedSMEM_offset_0_alias:
	.zero		0
	.zero		64


//--------------------- .nv.constant0.reluKernel  --------------------------
	.section	.nv.constant0.reluKernel,"a",@progbits
	.sectionflags	@""
	.align	4
.nv.constant0.reluKernel:
	.zero		920


//--------------------- SYMBOLS --------------------------

	.type		.nv.reservedSmem.offset0,@object
	.size		.nv.reservedSmem.offset0,0x4
